//
// Generated by NVIDIA NVVM Compiler
//
// Compiler Build ID: CL-36424714
// Cuda compilation tools, release 13.0, V13.0.88
// Based on NVVM 20.0.0
//

.version 9.0
.target sm_100
.address_size 64

	// .globl	_Z5fillAPfS_iS_

.visible .entry _Z5fillAPfS_iS_(
	.param .u64 .ptr .align 1 _Z5fillAPfS_iS__param_0,
	.param .u64 .ptr .align 1 _Z5fillAPfS_iS__param_1,
	.param .u32 _Z5fillAPfS_iS__param_2,
	.param .u64 .ptr .align 1 _Z5fillAPfS_iS__param_3
)
{
	.reg .pred 	%p<3>;
	.reg .b32 	%r<18>;
	.reg .b32 	%f<13>;
	.reg .b64 	%rd<25>;
	.reg .b64 	%fd<7>;

	ld.param.u64 	%rd4, [_Z5fillAPfS_iS__param_0];
	ld.param.u64 	%rd5, [_Z5fillAPfS_iS__param_1];
	ld.param.u32 	%r6, [_Z5fillAPfS_iS__param_2];
	ld.param.u64 	%rd6, [_Z5fillAPfS_iS__param_3];
	mov.u32 	%r7, %ctaid.x;
	mov.u32 	%r1, %ntid.x;
	mov.u32 	%r8, %tid.x;
	mad.lo.s32 	%r17, %r7, %r1, %r8;
	setp.ge.s32 	%p1, %r17, %r6;
	@%p1 bra 	$L__BB0_3;
	cvta.to.global.u64 	%rd1, %rd6;
	cvt.rn.f64.s32 	%fd2, %r6;
	add.f64 	%fd1, %fd2, 0dBFF0000000000000;
	mov.u32 	%r9, %nctaid.x;
	mul.lo.s32 	%r3, %r1, %r9;
	cvta.to.global.u64 	%rd2, %rd4;
	cvta.to.global.u64 	%rd3, %rd5;
	mul.wide.s32 	%rd11, %r6, 4;
	shl.b32 	%r13, %r6, 1;
	shl.b32 	%r15, %r6, 2;
$L__BB0_2:
	mul.wide.s32 	%rd7, %r17, 4;
	add.s64 	%rd8, %rd2, %rd7;
	ld.global.f32 	%f1, [%rd8];
	add.s64 	%rd9, %rd3, %rd7;
	ld.global.f32 	%f2, [%rd9];
	mul.f32 	%f3, %f1, %f1;
	add.s64 	%rd10, %rd1, %rd7;
	mov.b32 	%r10, 1065353216;
	st.global.u32 	[%rd10], %r10;
	sub.s32 	%r11, %r17, %r6;
	add.s32 	%r12, %r11, 1;
	cvt.rn.f64.s32 	%fd3, %r12;
	add.f64 	%fd4, %fd3, %fd3;
	div.rn.f64 	%fd5, %fd4, %fd1;
	add.f64 	%fd6, %fd5, 0d3FF0000000000000;
	cvt.rn.f32.f64 	%f4, %fd6;
	add.s64 	%rd12, %rd10, %rd11;
	st.global.f32 	[%rd12], %f4;
	mul.f32 	%f5, %f4, %f4;
	add.s32 	%r14, %r17, %r13;
	add.s64 	%rd13, %rd12, %rd11;
	st.global.f32 	[%rd13], %f5;
	add.s32 	%r16, %r14, %r15;
	mul.wide.s32 	%rd14, %r16, 4;
	add.s64 	%rd15, %rd1, %rd14;
	st.global.f32 	[%rd15], %f1;
	add.s64 	%rd16, %rd15, %rd11;
	st.global.f32 	[%rd16], %f3;
	mul.f32 	%f6, %f1, %f3;
	add.s64 	%rd17, %rd16, %rd11;
	st.global.f32 	[%rd17], %f6;
	mul.f32 	%f7, %f3, %f3;
	add.s64 	%rd18, %rd17, %rd11;
	st.global.f32 	[%rd18], %f7;
	mul.f32 	%f8, %f2, %f2;
	add.s64 	%rd19, %rd13, %rd11;
	st.global.f32 	[%rd19], %f2;
	add.s64 	%rd20, %rd19, %rd11;
	st.global.f32 	[%rd20], %f8;
	mul.f32 	%f9, %f2, %f8;
	add.s64 	%rd21, %rd20, %rd11;
	st.global.f32 	[%rd21], %f9;
	mul.f32 	%f10, %f1, %f4;
	add.s64 	%rd22, %rd18, %rd11;
	st.global.f32 	[%rd22], %f10;
	mul.f32 	%f11, %f2, %f4;
	add.s64 	%rd23, %rd22, %rd11;
	st.global.f32 	[%rd23], %f11;
	mul.f32 	%f12, %f1, %f2;
	add.s64 	%rd24, %rd23, %rd11;
	st.global.f32 	[%rd24], %f12;
	add.s32 	%r17, %r17, %r3;
	setp.lt.s32 	%p2, %r17, %r6;
	@%p2 bra 	$L__BB0_2;
$L__BB0_3:
	ret;

}


// ===== COMPILED SASS (sm_100) =====

	.target	sm_100

	.elftype	@"ET_EXEC"


//--------------------- .note.nv.tkinfo           --------------------------
	.section	.note.nv.tkinfo,"",@"SHT_NOTE"
	.sectionflags	@"SHF_NOTE_NV_TKINFO"
	.tkinfo
        /*0018*/ 	.word	0x00000002
        /*0030*/ 	.string	""
        /*0030*/ 	.string	"ptxas"
        /*0030*/ 	.string	"Cuda compilation tools, release 13.0, V13.0.88"
        /*0030*/ 	.string	"Build cuda_13.0.r13.0/compiler.36424714_0"
        /*0030*/ 	.string	"-arch sm_100 -m 64 "



//--------------------- .note.nv.cuinfo           --------------------------
	.section	.note.nv.cuinfo,"",@"SHT_NOTE"
	.sectionflags	@"SHF_NOTE_NV_CUINFO"
        /*0018*/ 	.short	0x0002
        /*001a*/ 	.short	0x0064
        /*001c*/ 	.short	0x0082
	.zero		2


//--------------------- .nv.info                  --------------------------
	.section	.nv.info,"",@"SHT_CUDA_INFO"
	.align	4


	//----- nvinfo : EIATTR_REGCOUNT
	.align		4
        /*0000*/ 	.byte	0x04, 0x2f
        /*0002*/ 	.short	(.L_1 - .L_0)
	.align		4
.L_0:
        /*0004*/ 	.word	index@(_Z5fillAPfS_iS_)
        /*0008*/ 	.word	0x00000028


	//----- nvinfo : EIATTR_FRAME_SIZE
	.align		4
.L_1:
        /*000c*/ 	.byte	0x04, 0x11
        /*000e*/ 	.short	(.L_3 - .L_2)
	.align		4
.L_2:
        /*0010*/ 	.word	index@($__internal_0_$__cuda_sm20_div_rn_f64_full)
        /*0014*/ 	.word	0x00000000


	//----- nvinfo : EIATTR_FRAME_SIZE
	.align		4
.L_3:
        /*0018*/ 	.byte	0x04, 0x11
        /*001a*/ 	.short	(.L_5 - .L_4)
	.align		4
.L_4:
        /*001c*/ 	.word	index@(_Z5fillAPfS_iS_)
        /*0020*/ 	.word	0x00000000


	//----- nvinfo : EIATTR_MIN_STACK_SIZE
	.align		4
.L_5:
        /*0024*/ 	.byte	0x04, 0x12
        /*0026*/ 	.short	(.L_7 - .L_6)
	.align		4
.L_6:
        /*0028*/ 	.word	index@(_Z5fillAPfS_iS_)
        /*002c*/ 	.word	0x00000000
.L_7:


//--------------------- .nv.compat                --------------------------
	.section	.nv.compat,"",@"SHT_CUDA_COMPAT_INFO"
	.align	4
        /*0000*/ 	.byte	0x02, 0x09, 0x00, 0x00, 0x02, 0x02, 0x01, 0x00, 0x02, 0x05, 0x05, 0x00, 0x03, 0x07, 0x01, 0x01
        /*0010*/ 	.byte	0x02, 0x03, 0x00, 0x00, 0x02, 0x06, 0x01, 0x00, 0x04, 0x0b, 0x08, 0x00, 0x01, 0x00, 0x00, 0x00
        /*0020*/ 	.byte	0x00, 0x00, 0x00, 0x00


//--------------------- .nv.info._Z5fillAPfS_iS_  --------------------------
	.section	.nv.info._Z5fillAPfS_iS_,"",@"SHT_CUDA_INFO"
	.sectionflags	@""
	.align	4


	//----- nvinfo : EIATTR_CUDA_API_VERSION
	.align		4
        /*0000*/ 	.byte	0x04, 0x37
        /*0002*/ 	.short	(.L_9 - .L_8)
.L_8:
        /*0004*/ 	.word	0x00000082


	//----- nvinfo : EIATTR_KPARAM_INFO
	.align		4
.L_9:
        /*0008*/ 	.byte	0x04, 0x17
        /*000a*/ 	.short	(.L_11 - .L_10)
.L_10:
        /*000c*/ 	.word	0x00000000
        /*0010*/ 	.short	0x0003
        /*0012*/ 	.short	0x0018
        /*0014*/ 	.byte	0x00, 0xf5, 0x21, 0x00


	//----- nvinfo : EIATTR_KPARAM_INFO
	.align		4
.L_11:
        /*0018*/ 	.byte	0x04, 0x17
        /*001a*/ 	.short	(.L_13 - .L_12)
.L_12:
        /*001c*/ 	.word	0x00000000
        /*0020*/ 	.short	0x0002
        /*0022*/ 	.short	0x0010
        /*0024*/ 	.byte	0x00, 0xf0, 0x11, 0x00


	//----- nvinfo : EIATTR_KPARAM_INFO
	.align		4
.L_13:
        /*0028*/ 	.byte	0x04, 0x17
        /*002a*/ 	.short	(.L_15 - .L_14)
.L_14:
        /*002c*/ 	.word	0x00000000
        /*0030*/ 	.short	0x0001
        /*0032*/ 	.short	0x0008
        /*0034*/ 	.byte	0x00, 0xf5, 0x21, 0x00


	//----- nvinfo : EIATTR_KPARAM_INFO
	.align		4
.L_15:
        /*0038*/ 	.byte	0x04, 0x17
        /*003a*/ 	.short	(.L_17 - .L_16)
.L_16:
        /*003c*/ 	.word	0x00000000
        /*0040*/ 	.short	0x0000
        /*0042*/ 	.short	0x0000
        /*0044*/ 	.byte	0x00, 0xf5, 0x21, 0x00


	//----- nvinfo : EIATTR_SPARSE_MMA_MASK
	.align		4
.L_17:
        /*0048*/ 	.byte	0x03, 0x50
        /*004a*/ 	.short	0x0000


	//----- nvinfo : EIATTR_MAXREG_COUNT
	.align		4
        /*004c*/ 	.byte	0x03, 0x1b
        /*004e*/ 	.short	0x00ff


	//----- nvinfo : EIATTR_MERCURY_ISA_VERSION
	.align		4
        /*0050*/ 	.byte	0x03, 0x5f
        /*0052*/ 	.short	0x0101


	//----- nvinfo : EIATTR_VRC_CTA_INIT_COUNT
	.align		4
        /*0054*/ 	.byte	0x02, 0x4a
	.zero		1
	.zero		1


	//----- nvinfo : EIATTR_EXIT_INSTR_OFFSETS
	.align		4
        /*0058*/ 	.byte	0x04, 0x1c
        /*005a*/ 	.short	(.L_19 - .L_18)


	//   ....[0]....
.L_18:
        /*005c*/ 	.word	0x00000070


	//   ....[1]....
        /*0060*/ 	.word	0x00000570


	//----- nvinfo : EIATTR_CRS_STACK_SIZE
	.align		4
.L_19:
        /*0064*/ 	.byte	0x04, 0x1e
        /*0066*/ 	.short	(.L_21 - .L_20)
.L_20:
        /*0068*/ 	.word	0x00000000


	//----- nvinfo : EIATTR_CBANK_PARAM_SIZE
	.align		4
.L_21:
        /*006c*/ 	.byte	0x03, 0x19
        /*006e*/ 	.short	0x0020


	//----- nvinfo : EIATTR_PARAM_CBANK
	.align		4
        /*0070*/ 	.byte	0x04, 0x0a
        /*0072*/ 	.short	(.L_23 - .L_22)
	.align		4
.L_22:
        /*0074*/ 	.word	index@(.nv.constant0._Z5fillAPfS_iS_)
        /*0078*/ 	.short	0x0380
        /*007a*/ 	.short	0x0020


	//----- nvinfo : EIATTR_SW_WAR
	.align		4
.L_23:
        /*007c*/ 	.byte	0x04, 0x36
        /*007e*/ 	.short	(.L_25 - .L_24)
.L_24:
        /*0080*/ 	.word	0x00000008
.L_25:


//--------------------- .nv.callgraph             --------------------------
	.section	.nv.callgraph,"",@"SHT_CUDA_CALLGRAPH"
	.align	4
	.sectionentsize	8
	.align		4
        /*0000*/ 	.word	0x00000000
	.align		4
        /*0004*/ 	.word	0xffffffff
	.align		4
        /*0008*/ 	.word	0x00000000
	.align		4
        /*000c*/ 	.word	0xfffffffe
	.align		4
        /*0010*/ 	.word	0x00000000
	.align		4
        /*0014*/ 	.word	0xfffffffd
	.align		4
        /*0018*/ 	.word	0x00000000
	.align		4
        /*001c*/ 	.word	0xfffffffc


//--------------------- .text._Z5fillAPfS_iS_     --------------------------
	.section	.text._Z5fillAPfS_iS_,"ax",@progbits
	.align	128
        .global         _Z5fillAPfS_iS_
        .type           _Z5fillAPfS_iS_,@function
        .size           _Z5fillAPfS_iS_,(.L_x_9 - _Z5fillAPfS_iS_)
        .other          _Z5fillAPfS_iS_,@"STO_CUDA_ENTRY STV_DEFAULT"
_Z5fillAPfS_iS_:
.text._Z5fillAPfS_iS_:
[----:B------:R-:W-:Y:S01]  /*0000*/  LDC R1, c[0x0][0x37c] ;  /* 0x0000df00ff017b82 */ /* 0x000fe20000000800 */
[----:B------:R-:W0:Y:S07]  /*0010*/  S2R R3, SR_TID.X ;  /* 0x0000000000037919 */ /* 0x000e2e0000002100 */
[----:B------:R-:W0:Y:S01]  /*0020*/  S2UR UR4, SR_CTAID.X ;  /* 0x00000000000479c3 */ /* 0x000e220000002500 */
[----:B------:R-:W1:Y:S07]  /*0030*/  LDCU UR5, c[0x0][0x390] ;  /* 0x00007200ff0577ac */ /* 0x000e6e0008000800 */
[----:B------:R-:W0:Y:S02]  /*0040*/  LDC R4, c[0x0][0x360] ;  /* 0x0000d800ff047b82 */ /* 0x000e240000000800 */
[----:B0-----:R-:W-:-:S05]  /*0050*/  IMAD R3, R4, UR4, R3 ;  /* 0x0000000404037c24 */ /* 0x001fca000f8e0203 */
[----:B-1----:R-:W-:-:S13]  /*0060*/  ISETP.GE.AND P0, PT, R3, UR5, PT ;  /* 0x0000000503007c0c */ /* 0x002fda000bf06270 */
[----:B------:R-:W-:Y:S05]  /*0070*/  @P0 EXIT ;  /* 0x000000000000094d */ /* 0x000fea0003800000 */
[----:B------:R-:W0:Y:S01]  /*0080*/  LDC R2, c[0x0][0x390] ;  /* 0x0000e400ff027b82 */ /* 0x000e220000000800 */
[----:B------:R-:W1:Y:S01]  /*0090*/  LDCU UR4, c[0x0][0x370] ;  /* 0x00006e00ff0477ac */ /* 0x000e620008000800 */
[----:B------:R-:W2:Y:S01]  /*00a0*/  I2F.F64 R30, UR5 ;  /* 0x00000005001e7d12 */ /* 0x000ea20008201c00 */
[----:B------:R-:W3:Y:S05]  /*00b0*/  LDCU.64 UR6, c[0x0][0x358] ;  /* 0x00006b00ff0677ac */ /* 0x000eea0008000a00 */
[----:B------:R-:W4:Y:S08]  /*00c0*/  LDC.64 R14, c[0x0][0x398] ;  /* 0x0000e600ff0e7b82 */ /* 0x000f300000000a00 */
[----:B------:R-:W0:Y:S01]  /*00d0*/  LDC.64 R12, c[0x0][0x380] ;  /* 0x0000e000ff0c7b82 */ /* 0x000e220000000a00 */
[----:B--2---:R-:W-:Y:S01]  /*00e0*/  DADD R30, R30, -1 ;  /* 0xbff000001e1e7429 */ /* 0x004fe20000000000 */
[----:B-1----:R-:W-:-:S06]  /*00f0*/  IMAD R4, R4, UR4, RZ ;  /* 0x0000000404047c24 */ /* 0x002fcc000f8e02ff */
[----:B---3--:R-:W1:Y:S04]  /*0100*/  LDC.64 R10, c[0x0][0x388] ;  /* 0x0000e200ff0a7b82 */ /* 0x008e680000000a00 */
.L_x_2:
[----:B0--3--:R-:W-:-:S05]  /*0110*/  IMAD.WIDE R8, R3, 0x4, R12 ;  /* 0x0000000403087825 */ /* 0x009fca00078e020c */
[----:B------:R0:W2:Y:S01]  /*0120*/  LDG.E R5, desc[UR6][R8.64] ;  /* 0x0000000608057981 */ /* 0x0000a2000c1e1900 */
[----:B------:R-:W3:Y:S01]  /*0130*/  MUFU.RCP64H R17, R31 ;  /* 0x0000001f00117308 */ /* 0x000ee20000001800 */
[----:B------:R-:W-:Y:S01]  /*0140*/  IMAD.MOV.U32 R16, RZ, RZ, 0x1 ;  /* 0x00000001ff107424 */ /* 0x000fe200078e00ff */
[C---:B------:R-:W-:Y:S01]  /*0150*/  IADD3 R0, PT, PT, R3.reuse, 0x1, -R2 ;  /* 0x0000000103007810 */ /* 0x040fe20007ffe802 */
[----:B-1----:R-:W-:-:S04]  /*0160*/  IMAD.WIDE R6, R3, 0x4, R10 ;  /* 0x0000000403067825 */ /* 0x002fc800078e020a */
[----:B---3--:R-:W-:Y:S01]  /*0170*/  DFMA R18, -R30, R16, 1 ;  /* 0x3ff000001e12742b */ /* 0x008fe20000000110 */
[----:B------:R-:W1:Y:S01]  /*0180*/  I2F.F64 R20, R0 ;  /* 0x0000000000147312 */ /* 0x000e620000201c00 */
[----:B------:R-:W-:Y:S01]  /*0190*/  IMAD.MOV.U32 R25, RZ, RZ, 0x3f800000 ;  /* 0x3f800000ff197424 */ /* 0x000fe200078e00ff */
[----:B------:R3:W5:Y:S01]  /*01a0*/  LDG.E R6, desc[UR6][R6.64] ;  /* 0x0000000606067981 */ /* 0x000762000c1e1900 */
[----:B------:R-:W-:Y:S04]  /*01b0*/  BSSY.RECONVERGENT B0, `(.L_x_0) ;  /* 0x0000014000007945 */ /* 0x000fe80003800200 */
[----:B------:R-:W-:-:S08]  /*01c0*/  DFMA R18, R18, R18, R18 ;  /* 0x000000121212722b */ /* 0x000fd00000000012 */
[----:B------:R-:W-:Y:S02]  /*01d0*/  DFMA R18, R16, R18, R16 ;  /* 0x000000121012722b */ /* 0x000fe40000000010 */
[----:B-1----:R-:W-:-:S06]  /*01e0*/  DADD R20, R20, R20 ;  /* 0x0000000014147229 */ /* 0x002fcc0000000014 */
[----:B------:R-:W-:-:S04]  /*01f0*/  DFMA R16, -R30, R18, 1 ;  /* 0x3ff000001e10742b */ /* 0x000fc80000000112 */
[----:B------:R-:W-:-:S04]  /*0200*/  FSETP.GEU.AND P1, PT, |R21|, 6.5827683646048100446e-37, PT ;  /* 0x036000001500780b */ /* 0x000fc80003f2e200 */
[----:B------:R-:W-:Y:S01]  /*0210*/  DFMA R18, R18, R16, R18 ;  /* 0x000000101212722b */ /* 0x000fe20000000012 */
[----:B----4-:R-:W-:-:S05]  /*0220*/  IMAD.WIDE R16, R3, 0x4, R14 ;  /* 0x0000000403107825 */ /* 0x010fca00078e020e */
[----:B------:R1:W-:Y:S02]  /*0230*/  STG.E desc[UR6][R16.64], R25 ;  /* 0x0000001910007986 */ /* 0x0003e4000c101906 */
[----:B0-----:R-:W-:-:S08]  /*0240*/  DMUL R8, R20, R18 ;  /* 0x0000001214087228 */ /* 0x001fd00000000000 */
[----:B------:R-:W-:-:S08]  /*0250*/  DFMA R22, -R30, R8, R20 ;  /* 0x000000081e16722b */ /* 0x000fd00000000114 */
[----:B------:R-:W-:-:S10]  /*0260*/  DFMA R18, R18, R22, R8 ;  /* 0x000000161212722b */ /* 0x000fd40000000008 */
[----:B---3--:R-:W-:-:S05]  /*0270*/  FFMA R7, RZ, R31, R19 ;  /* 0x0000001fff077223 */ /* 0x008fca0000000013 */
[----:B------:R-:W-:Y:S01]  /*0280*/  FSETP.GT.AND P0, PT, |R7|, 1.469367938527859385e-39, PT ;  /* 0x001000000700780b */ /* 0x000fe20003f04200 */
[----:B--2---:R-:W-:-:S12]  /*0290*/  FMUL R8, R5, R5 ;  /* 0x0000000505087220 */ /* 0x004fd80000400000 */
[----:B-1----:R-:W-:Y:S05]  /*02a0*/  @P0 BRA P1, `(.L_x_1) ;  /* 0x0000000000100947 */ /* 0x002fea0000800000 */
[----:B------:R-:W-:-:S07]  /*02b0*/  MOV R0, 0x2d0 ;  /* 0x000002d000007802 */ /* 0x000fce0000000f00 */
[----:B-----5:R-:W-:Y:S05]  /*02c0*/  CALL.REL.NOINC `($__internal_0_$__cuda_sm20_div_rn_f64_full) ;  /* 0x0000000000ac7944 */ /* 0x020fea0003c00000 */
[----:B------:R-:W-:Y:S02]  /*02d0*/  IMAD.MOV.U32 R18, RZ, RZ, R24 ;  /* 0x000000ffff127224 */ /* 0x000fe400078e0018 */
[----:B------:R-:W-:-:S07]  /*02e0*/  IMAD.MOV.U32 R19, RZ, RZ, R25 ;  /* 0x000000ffff137224 */ /* 0x000fce00078e0019 */
.L_x_1:
[----:B------:R-:W-:Y:S05]  /*02f0*/  BSYNC.RECONVERGENT B0 ;  /* 0x0000000000007941 */ /* 0x000fea0003800200 */
.L_x_0:
[C---:B------:R-:W-:Y:S01]  /*0300*/  LEA R7, R2.reuse, R3, 0x1 ;  /* 0x0000000302077211 */ /* 0x040fe200078e08ff */
[----:B------:R-:W-:Y:S01]  /*0310*/  DADD R18, R18, 1 ;  /* 0x3ff0000012127429 */ /* 0x000fe20000000000 */
[----:B------:R-:W-:-:S04]  /*0320*/  IMAD.WIDE R32, R2, 0x4, R16 ;  /* 0x0000000402207825 */ /* 0x000fc800078e0210 */
[----:B------:R-:W-:Y:S01]  /*0330*/  FMUL R35, R5, R8 ;  /* 0x0000000805237220 */ /* 0x000fe20000400000 */
[----:B-----5:R-:W-:Y:S01]  /*0340*/  FMUL R34, R6, R6 ;  /* 0x0000000606227220 */ /* 0x020fe20000400000 */
[----:B------:R-:W-:Y:S01]  /*0350*/  FMUL R37, R8, R8 ;  /* 0x0000000808257220 */ /* 0x000fe20000400000 */
[C---:B------:R-:W-:Y:S01]  /*0360*/  IMAD R7, R2.reuse, 0x4, R7 ;  /* 0x0000000402077824 */ /* 0x040fe200078e0207 */
[----:B------:R0:W1:Y:S01]  /*0370*/  F2F.F32.F64 R0, R18 ;  /* 0x0000001200007310 */ /* 0x0000620000301000 */
[----:B------:R-:W-:-:S04]  /*0380*/  IMAD.WIDE R26, R2, 0x4, R32 ;  /* 0x00000004021a7825 */ /* 0x000fc800078e0220 */
[----:B------:R-:W-:Y:S01]  /*0390*/  FMUL R36, R5, R6 ;  /* 0x0000000605247220 */ /* 0x000fe20000400000 */
[----:B------:R-:W-:-:S04]  /*03a0*/  IMAD.WIDE R24, R7, 0x4, R14 ;  /* 0x0000000407187825 */ /* 0x000fc800078e020e */
[----:B------:R-:W-:Y:S02]  /*03b0*/  IMAD.IADD R3, R4, 0x1, R3 ;  /* 0x0000000104037824 */ /* 0x000fe400078e0203 */
[----:B------:R-:W-:-:S03]  /*03c0*/  IMAD.WIDE R20, R2, 0x4, R24 ;  /* 0x0000000402147825 */ /* 0x000fc600078e0218 */
[----:B------:R-:W-:Y:S01]  /*03d0*/  ISETP.GE.AND P0, PT, R3, R2, PT ;  /* 0x000000020300720c */ /* 0x000fe20003f06270 */
[----:B0-----:R-:W-:-:S04]  /*03e0*/  IMAD.WIDE R18, R2, 0x4, R26 ;  /* 0x0000000402127825 */ /* 0x001fc800078e021a */
[----:B-1----:R-:W-:Y:S01]  /*03f0*/  FMUL R7, R0, R0 ;  /* 0x0000000000077220 */ /* 0x002fe20000400000 */
[----:B------:R0:W-:Y:S01]  /*0400*/  STG.E desc[UR6][R32.64], R0 ;  /* 0x0000000020007986 */ /* 0x0001e2000c101906 */
[----:B------:R-:W-:-:S03]  /*0410*/  IMAD.WIDE R22, R2, 0x4, R20 ;  /* 0x0000000402167825 */ /* 0x000fc600078e0214 */
[----:B------:R1:W-:Y:S01]  /*0420*/  STG.E desc[UR6][R26.64], R7 ;  /* 0x000000071a007986 */ /* 0x0003e2000c101906 */
[----:B------:R-:W-:-:S03]  /*0430*/  IMAD.WIDE R16, R2, 0x4, R22 ;  /* 0x0000000402107825 */ /* 0x000fc600078e0216 */
[----:B------:R2:W-:Y:S01]  /*0440*/  STG.E desc[UR6][R24.64], R5 ;  /* 0x0000000518007986 */ /* 0x0005e2000c101906 */
[----:B0-----:R-:W-:-:S03]  /*0450*/  IMAD.WIDE R32, R2, 0x4, R18 ;  /* 0x0000000402207825 */ /* 0x001fc600078e0212 */
[----:B------:R0:W-:Y:S01]  /*0460*/  STG.E desc[UR6][R20.64], R8 ;  /* 0x0000000814007986 */ /* 0x0001e2000c101906 */
[----:B------:R-:W-:-:S04]  /*0470*/  IMAD.WIDE R28, R2, 0x4, R16 ;  /* 0x00000004021c7825 */ /* 0x000fc800078e0210 */
[----:B-1----:R-:W-:Y:S01]  /*0480*/  FMUL R7, R6, R34 ;  /* 0x0000002206077220 */ /* 0x002fe20000400000 */
[----:B------:R3:W-:Y:S01]  /*0490*/  STG.E desc[UR6][R22.64], R35 ;  /* 0x0000002316007986 */ /* 0x0007e2000c101906 */
[-C--:B--2---:R-:W-:Y:S01]  /*04a0*/  FMUL R5, R5, R0.reuse ;  /* 0x0000000005057220 */ /* 0x084fe20000400000 */
[----:B------:R-:W-:Y:S02]  /*04b0*/  IMAD.WIDE R26, R2, 0x4, R28 ;  /* 0x00000004021a7825 */ /* 0x000fe400078e021c */
[----:B------:R3:W-:Y:S02]  /*04c0*/  STG.E desc[UR6][R16.64], R37 ;  /* 0x0000002510007986 */ /* 0x0007e4000c101906 */
[----:B------:R-:W-:Y:S01]  /*04d0*/  FMUL R25, R6, R0 ;  /* 0x0000000006197220 */ /* 0x000fe20000400000 */
[C---:B0-----:R-:W-:Y:S01]  /*04e0*/  IMAD.WIDE R8, R2.reuse, 0x4, R32 ;  /* 0x0000000402087825 */ /* 0x041fe200078e0220 */
[----:B------:R3:W-:Y:S03]  /*04f0*/  STG.E desc[UR6][R18.64], R6 ;  /* 0x0000000612007986 */ /* 0x0007e6000c101906 */
[----:B------:R-:W-:Y:S01]  /*0500*/  IMAD.WIDE R20, R2, 0x4, R26 ;  /* 0x0000000402147825 */ /* 0x000fe200078e021a */
[----:B------:R3:W-:Y:S04]  /*0510*/  STG.E desc[UR6][R32.64], R34 ;  /* 0x0000002220007986 */ /* 0x0007e8000c101906 */
[----:B------:R3:W-:Y:S04]  /*0520*/  STG.E desc[UR6][R8.64], R7 ;  /* 0x0000000708007986 */ /* 0x0007e8000c101906 */
[----:B------:R3:W-:Y:S04]  /*0530*/  STG.E desc[UR6][R28.64], R5 ;  /* 0x000000051c007986 */ /* 0x0007e8000c101906 */
[----:B------:R3:W-:Y:S04]  /*0540*/  STG.E desc[UR6][R26.64], R25 ;  /* 0x000000191a007986 */ /* 0x0007e8000c101906 */
[----:B------:R3:W-:Y:S01]  /*0550*/  STG.E desc[UR6][R20.64], R36 ;  /* 0x0000002414007986 */ /* 0x0007e2000c101906 */
[----:B------:R-:W-:Y:S05]  /*0560*/  @!P0 BRA `(.L_x_2) ;  /* 0xfffffff800e88947 */ /* 0x000fea000383ffff */
[----:B------:R-:W-:Y:S05]  /*0570*/  EXIT ;  /* 0x000000000000794d */ /* 0x000fea0003800000 */
        .weak           $__internal_0_$__cuda_sm20_div_rn_f64_full
        .type           $__internal_0_$__cuda_sm20_div_rn_f64_full,@function
        .size           $__internal_0_$__cuda_sm20_div_rn_f64_full,(.L_x_9 - $__internal_0_$__cuda_sm20_div_rn_f64_full)
$__internal_0_$__cuda_sm20_div_rn_f64_full:
[C---:B------:R-:W-:Y:S01]  /*0580*/  FSETP.GEU.AND P0, PT, |R31|.reuse, 1.469367938527859385e-39, PT ;  /* 0x001000001f00780b */ /* 0x040fe20003f0e200 */
[----:B------:R-:W-:Y:S01]  /*0590*/  IMAD.MOV.U32 R9, RZ, RZ, 0x1ca00000 ;  /* 0x1ca00000ff097424 */ /* 0x000fe200078e00ff */
[----:B------:R-:W-:Y:S01]  /*05a0*/  LOP3.LUT R18, R31, 0x800fffff, RZ, 0xc0, !PT ;  /* 0x800fffff1f127812 */ /* 0x000fe200078ec0ff */
[----:B------:R-:W-:Y:S01]  /*05b0*/  BSSY.RECONVERGENT B1, `(.L_x_3) ;  /* 0x0000054000017945 */ /* 0x000fe20003800200 */
[----:B------:R-:W-:Y:S02]  /*05c0*/  MOV R22, 0x1 ;  /* 0x0000000100167802 */ /* 0x000fe40000000f00 */
[----:B------:R-:W-:Y:S01]  /*05d0*/  LOP3.LUT R19, R18, 0x3ff00000, RZ, 0xfc, !PT ;  /* 0x3ff0000012137812 */ /* 0x000fe200078efcff */
[----:B------:R-:W-:Y:S01]  /*05e0*/  IMAD.MOV.U32 R18, RZ, RZ, R30 ;  /* 0x000000ffff127224 */ /* 0x000fe200078e001e */
[C---:B------:R-:W-:Y:S02]  /*05f0*/  FSETP.GEU.AND P2, PT, |R21|.reuse, 1.469367938527859385e-39, PT ;  /* 0x001000001500780b */ /* 0x040fe40003f4e200 */
[----:B------:R-:W-:-:S02]  /*0600*/  LOP3.LUT R7, R21, 0x7ff00000, RZ, 0xc0, !PT ;  /* 0x7ff0000015077812 */ /* 0x000fc400078ec0ff */
[----:B------:R-:W-:Y:S01]  /*0610*/  LOP3.LUT R32, R31, 0x7ff00000, RZ, 0xc0, !PT ;  /* 0x7ff000001f207812 */ /* 0x000fe200078ec0ff */
[----:B------:R-:W-:-:S03]  /*0620*/  @!P0 DMUL R18, R30, 8.98846567431157953865e+307 ;  /* 0x7fe000001e128828 */ /* 0x000fc60000000000 */
[----:B------:R-:W-:-:S03]  /*0630*/  ISETP.GE.U32.AND P1, PT, R7, R32, PT ;  /* 0x000000200700720c */ /* 0x000fc60003f26070 */
[----:B------:R-:W0:Y:S02]  /*0640*/  MUFU.RCP64H R23, R19 ;  /* 0x0000001300177308 */ /* 0x000e240000001800 */
[----:B------:R-:W-:Y:S02]  /*0650*/  @!P2 LOP3.LUT R24, R31, 0x7ff00000, RZ, 0xc0, !PT ;  /* 0x7ff000001f18a812 */ /* 0x000fe400078ec0ff */
[----:B------:R-:W-:Y:S02]  /*0660*/  @!P0 LOP3.LUT R32, R19, 0x7ff00000, RZ, 0xc0, !PT ;  /* 0x7ff0000013208812 */ /* 0x000fe400078ec0ff */
[----:B------:R-:W-:-:S04]  /*0670*/  @!P2 ISETP.GE.U32.AND P3, PT, R7, R24, PT ;  /* 0x000000180700a20c */ /* 0x000fc80003f66070 */
[----:B------:R-:W-:-:S04]  /*0680*/  @!P2 SEL R25, R9, 0x63400000, !P3 ;  /* 0x634000000919a807 */ /* 0x000fc80005800000 */
[----:B------:R-:W-:Y:S01]  /*0690*/  @!P2 LOP3.LUT R28, R25, 0x80000000, R21, 0xf8, !PT ;  /* 0x80000000191ca812 */ /* 0x000fe200078ef815 */
[----:B0-----:R-:W-:-:S03]  /*06a0*/  DFMA R26, R22, -R18, 1 ;  /* 0x3ff00000161a742b */ /* 0x001fc60000000812 */
[----:B------:R-:W-:Y:S01]  /*06b0*/  @!P2 LOP3.LUT R29, R28, 0x100000, RZ, 0xfc, !PT ;  /* 0x001000001c1da812 */ /* 0x000fe200078efcff */
[----:B------:R-:W-:-:S04]  /*06c0*/  @!P2 IMAD.MOV.U32 R28, RZ, RZ, RZ ;  /* 0x000000ffff1ca224 */ /* 0x000fc800078e00ff */
[----:B------:R-:W-:-:S08]  /*06d0*/  DFMA R26, R26, R26, R26 ;  /* 0x0000001a1a1a722b */ /* 0x000fd0000000001a */
[----:B------:R-:W-:Y:S01]  /*06e0*/  DFMA R26, R22, R26, R22 ;  /* 0x0000001a161a722b */ /* 0x000fe20000000016 */
[----:B------:R-:W-:Y:S01]  /*06f0*/  SEL R23, R9, 0x63400000, !P1 ;  /* 0x6340000009177807 */ /* 0x000fe20004800000 */
[----:B------:R-:W-:-:S03]  /*0700*/  IMAD.MOV.U32 R22, RZ, RZ, R20 ;  /* 0x000000ffff167224 */ /* 0x000fc600078e0014 */
[----:B------:R-:W-:-:S03]  /*0710*/  LOP3.LUT R23, R23, 0x800fffff, R21, 0xf8, !PT ;  /* 0x800fffff17177812 */ /* 0x000fc600078ef815 */
[----:B------:R-:W-:-:S03]  /*0720*/  DFMA R24, R26, -R18, 1 ;  /* 0x3ff000001a18742b */ /* 0x000fc60000000812 */
[----:B------:R-:W-:-:S05]  /*0730*/  @!P2 DFMA R22, R22, 2, -R28 ;  /* 0x400000001616a82b */ /* 0x000fca000000081c */
[----:B------:R-:W-:-:S08]  /*0740*/  DFMA R24, R26, R24, R26 ;  /* 0x000000181a18722b */ /* 0x000fd0000000001a */
[----:B------:R-:W-:-:S08]  /*0750*/  DMUL R26, R24, R22 ;  /* 0x00000016181a7228 */ /* 0x000fd00000000000 */
[----:B------:R-:W-:-:S08]  /*0760*/  DFMA R28, R26, -R18, R22 ;  /* 0x800000121a1c722b */ /* 0x000fd00000000016 */
[----:B------:R-:W-:Y:S01]  /*0770*/  DFMA R28, R24, R28, R26 ;  /* 0x0000001c181c722b */ /* 0x000fe2000000001a */
[----:B------:R-:W-:Y:S02]  /*0780*/  MOV R27, R7 ;  /* 0x00000007001b7202 */ /* 0x000fe40000000f00 */
[----:B------:R-:W-:-:S05]  /*0790*/  @!P2 LOP3.LUT R27, R23, 0x7ff00000, RZ, 0xc0, !PT ;  /* 0x7ff00000171ba812 */ /* 0x000fca00078ec0ff */
[----:B------:R-:W-:-:S05]  /*07a0*/  VIADD R24, R27, 0xffffffff ;  /* 0xffffffff1b187836 */ /* 0x000fca0000000000 */
[----:B------:R-:W-:Y:S01]  /*07b0*/  ISETP.GT.U32.AND P0, PT, R24, 0x7feffffe, PT ;  /* 0x7feffffe1800780c */ /* 0x000fe20003f04070 */
[----:B------:R-:W-:-:S05]  /*07c0*/  VIADD R24, R32, 0xffffffff ;  /* 0xffffffff20187836 */ /* 0x000fca0000000000 */
[----:B------:R-:W-:-:S13]  /*07d0*/  ISETP.GT.U32.OR P0, PT, R24, 0x7feffffe, P0 ;  /* 0x7feffffe1800780c */ /* 0x000fda0000704470 */
[----:B------:R-:W-:Y:S05]  /*07e0*/  @P0 BRA `(.L_x_4) ;  /* 0x00000000006c0947 */ /* 0x000fea0003800000 */
[----:B------:R-:W-:-:S04]  /*07f0*/  LOP3.LUT R24, R31, 0x7ff00000, RZ, 0xc0, !PT ;  /* 0x7ff000001f187812 */ /* 0x000fc800078ec0ff */
[CC--:B------:R-:W-:Y:S02]  /*0800*/  VIADDMNMX R20, R7.reuse, -R24.reuse, 0xb9600000, !PT ;  /* 0xb960000007147446 */ /* 0x0c0fe40007800918 */
[----:B------:R-:W-:Y:S02]  /*0810*/  ISETP.GE.U32.AND P0, PT, R7, R24, PT ;  /* 0x000000180700720c */ /* 0x000fe40003f06070 */
[----:B------:R-:W-:Y:S02]  /*0820*/  VIMNMX R7, PT, PT, R20, 0x46a00000, PT ;  /* 0x46a0000014077848 */ /* 0x000fe40003fe0100 */
[----:B------:R-:W-:-:S05]  /*0830*/  SEL R20, R9, 0x63400000, !P0 ;  /* 0x6340000009147807 */ /* 0x000fca0004000000 */
[----:B------:R-:W-:Y:S02]  /*0840*/  IMAD.IADD R7, R7, 0x1, -R20 ;  /* 0x0000000107077824 */ /* 0x000fe400078e0a14 */
[----:B------:R-:W-:-:S03]  /*0850*/  IMAD.MOV.U32 R20, RZ, RZ, RZ ;  /* 0x000000ffff147224 */ /* 0x000fc600078e00ff */
[----:B------:R-:W-:-:S06]  /*0860*/  IADD3 R21, PT, PT, R7, 0x7fe00000, RZ ;  /* 0x7fe0000007157810 */ /* 0x000fcc0007ffe0ff */
[----:B------:R-:W-:-:S10]  /*0870*/  DMUL R24, R28, R20 ;  /* 0x000000141c187228 */ /* 0x000fd40000000000 */
[----:B------:R-:W-:-:S13]  /*0880*/  FSETP.GTU.AND P0, PT, |R25|, 1.469367938527859385e-39, PT ;  /* 0x001000001900780b */ /* 0x000fda0003f0c200 */
[----:B------:R-:W-:Y:S05]  /*0890*/  @P0 BRA `(.L_x_5) ;  /* 0x0000000000940947 */ /* 0x000fea0003800000 */
[----:B------:R-:W-:Y:S01]  /*08a0*/  DFMA R18, R28, -R18, R22 ;  /* 0x800000121c12722b */ /* 0x000fe20000000016 */
[----:B------:R-:W-:-:S09]  /*08b0*/  IMAD.MOV.U32 R20, RZ, RZ, RZ ;  /* 0x000000ffff147224 */ /* 0x000fd200078e00ff */
[C---:B------:R-:W-:Y:S02]  /*08c0*/  FSETP.NEU.AND P0, PT, R19.reuse, RZ, PT ;  /* 0x000000ff1300720b */ /* 0x040fe40003f0d000 */
[----:B------:R-:W-:-:S04]  /*08d0*/  LOP3.LUT R9, R19, 0x80000000, R31, 0x48, !PT ;  /* 0x8000000013097812 */ /* 0x000fc800078e481f */
[----:B------:R-:W-:-:S07]  /*08e0*/  LOP3.LUT R21, R9, R21, RZ, 0xfc, !PT ;  /* 0x0000001509157212 */ /* 0x000fce00078efcff */
[----:B------:R-:W-:Y:S05]  /*08f0*/  @!P0 BRA `(.L_x_5) ;  /* 0x00000000007c8947 */ /* 0x000fea0003800000 */
[----:B------:R-:W-:Y:S01]  /*0900*/  IMAD.MOV R19, RZ, RZ, -R7 ;  /* 0x000000ffff137224 */ /* 0x000fe200078e0a07 */
[----:B------:R-:W-:Y:S01]  /*0910*/  MOV R18, RZ ;  /* 0x000000ff00127202 */ /* 0x000fe20000000f00 */
[----:B------:R-:W-:Y:S01]  /*0920*/  DMUL.RP R20, R28, R20 ;  /* 0x000000141c147228 */ /* 0x000fe20000008000 */
[----:B------:R-:W-:-:S04]  /*0930*/  IADD3 R7, PT, PT, -R7, -0x43300000, RZ ;  /* 0xbcd0000007077810 */ /* 0x000fc80007ffe1ff */
[----:B------:R-:W-:-:S05]  /*0940*/  DFMA R18, R24, -R18, R28 ;  /* 0x800000121812722b */ /* 0x000fca000000001c */
[----:B------:R-:W-:-:S05]  /*0950*/  LOP3.LUT R9, R21, R9, RZ, 0x3c, !PT ;  /* 0x0000000915097212 */ /* 0x000fca00078e3cff */
[----:B------:R-:W-:-:S04]  /*0960*/  FSETP.NEU.AND P0, PT, |R19|, R7, PT ;  /* 0x000000071300720b */ /* 0x000fc80003f0d200 */
[----:B------:R-:W-:Y:S02]  /*0970*/  FSEL R24, R20, R24, !P0 ;  /* 0x0000001814187208 */ /* 0x000fe40004000000 */
[----:B------:R-:W-:Y:S01]  /*0980*/  FSEL R25, R9, R25, !P0 ;  /* 0x0000001909197208 */ /* 0x000fe20004000000 */
[----:B------:R-:W-:Y:S06]  /*0990*/  BRA `(.L_x_5) ;  /* 0x0000000000547947 */ /* 0x000fec0003800000 */
.L_x_4:
[----:B------:R-:W-:-:S14]  /*09a0*/  DSETP.NAN.AND P0, PT, R20, R20, PT ;  /* 0x000000141400722a */ /* 0x000fdc0003f08000 */
[----:B------:R-:W-:Y:S05]  /*09b0*/  @P0 BRA `(.L_x_6) ;  /* 0x0000000000440947 */ /* 0x000fea0003800000 */
[----:B------:R-:W-:-:S14]  /*09c0*/  DSETP.NAN.AND P0, PT, R30, R30, PT ;  /* 0x0000001e1e00722a */ /* 0x000fdc0003f08000 */
[----:B------:R-:W-:Y:S05]  /*09d0*/  @P0 BRA `(.L_x_7) ;  /* 0x0000000000300947 */ /* 0x000fea0003800000 */
[----:B------:R-:W-:Y:S01]  /*09e0*/  ISETP.NE.AND P0, PT, R27, R32, PT ;  /* 0x000000201b00720c */ /* 0x000fe20003f05270 */
[----:B------:R-:W-:Y:S02]  /*09f0*/  IMAD.MOV.U32 R24, RZ, RZ, 0x0 ;  /* 0x00000000ff187424 */ /* 0x000fe400078e00ff */
[----:B------:R-:W-:-:S10]  /*0a00*/  IMAD.MOV.U32 R25, RZ, RZ, -0x80000 ;  /* 0xfff80000ff197424 */ /* 0x000fd400078e00ff */
[----:B------:R-:W-:Y:S05]  /*0a10*/  @!P0 BRA `(.L_x_5) ;  /* 0x0000000000348947 */ /* 0x000fea0003800000 */
[----:B------:R-:W-:Y:S02]  /*0a20*/  ISETP.NE.AND P0, PT, R27, 0x7ff00000, PT ;  /* 0x7ff000001b00780c */ /* 0x000fe40003f05270 */
[----:B------:R-:W-:Y:S02]  /*0a30*/  LOP3.LUT R25, R21, 0x80000000, R31, 0x48, !PT ;  /* 0x8000000015197812 */ /* 0x000fe400078e481f */
[----:B------:R-:W-:-:S13]  /*0a40*/  ISETP.EQ.OR P0, PT, R32, RZ, !P0 ;  /* 0x000000ff2000720c */ /* 0x000fda0004702670 */
[----:B------:R-:W-:Y:S01]  /*0a50*/  @P0 LOP3.LUT R7, R25, 0x7ff00000, RZ, 0xfc, !PT ;  /* 0x7ff0000019070812 */ /* 0x000fe200078efcff */
[----:B------:R-:W-:Y:S01]  /*0a60*/  @!P0 IMAD.MOV.U32 R24, RZ, RZ, RZ ;  /* 0x000000ffff188224 */ /* 0x000fe200078e00ff */
[----:B------:R-:W-:-:S03]  /*0a70*/  @P0 MOV R24, RZ ;  /* 0x000000ff00180202 */ /* 0x000fc60000000f00 */
[----:B------:R-:W-:Y:S01]  /*0a80*/  @P0 IMAD.MOV.U32 R25, RZ, RZ, R7 ;  /* 0x000000ffff190224 */ /* 0x000fe200078e0007 */
[----:B------:R-:W-:Y:S06]  /*0a90*/  BRA `(.L_x_5) ;  /* 0x0000000000147947 */ /* 0x000fec0003800000 */
.L_x_7:
[----:B------:R-:W-:Y:S01]  /*0aa0*/  LOP3.LUT R25, R31, 0x80000, RZ, 0xfc, !PT ;  /* 0x000800001f197812 */ /* 0x000fe200078efcff */
[----:B------:R-:W-:Y:S01]  /*0ab0*/  IMAD.MOV.U32 R24, RZ, RZ, R30 ;  /* 0x000000ffff187224 */ /* 0x000fe200078e001e */
[----:B------:R-:W-:Y:S06]  /*0ac0*/  BRA `(.L_x_5) ;  /* 0x0000000000087947 */ /* 0x000fec0003800000 */
.L_x_6:
[----:B------:R-:W-:Y:S01]  /*0ad0*/  LOP3.LUT R25, R21, 0x80000, RZ, 0xfc, !PT ;  /* 0x0008000015197812 */ /* 0x000fe200078efcff */
[----:B------:R-:W-:-:S07]  /*0ae0*/  IMAD.MOV.U32 R24, RZ, RZ, R20 ;  /* 0x000000ffff187224 */ /* 0x000fce00078e0014 */
.L_x_5:
[----:B------:R-:W-:Y:S05]  /*0af0*/  BSYNC.RECONVERGENT B1 ;  /* 0x0000000000017941 */ /* 0x000fea0003800200 */
.L_x_3:
[----:B------:R-:W-:Y:S01]  /*0b00*/  MOV R18, R0 ;  /* 0x0000000000127202 */ /* 0x000fe20000000f00 */
[----:B------:R-:W-:-:S04]  /*0b10*/  IMAD.MOV.U32 R19, RZ, RZ, 0x0 ;  /* 0x00000000ff137424 */ /* 0x000fc800078e00ff */
[----:B------:R-:W-:Y:S05]  /*0b20*/  RET.REL.NODEC R18 `(_Z5fillAPfS_iS_) ;  /* 0xfffffff412347950 */ /* 0x000fea0003c3ffff */
.L_x_8:
[----:B------:R-:W-:-:S00]  /*0b30*/  BRA `(.L_x_8) ;  /* 0xfffffffc00fc7947 */ /* 0x000fc0000383ffff */
[----:B------:R-:W-:-:S00]  /*0b40*/  NOP ;  /* 0x0000000000007918 */ /* 0x000fc00000000000 */
        /* <DEDUP_REMOVED lines=11> */
.L_x_9:


//--------------------- .nv.shared.reserved.0     --------------------------
	.section	.nv.shared.reserved.0,"aw",@nobits
	.weak		__nv_reservedSMEM_offset_0_alias
	.size		__nv_reservedSMEM_offset_0_alias, 0, 64
	.other		__nv_reservedSMEM_offset_0_alias,@"STO_CUDA_RESERVED_SHARED STV_DEFAULT"
__nv_reservedSMEM_offset_0_alias:
	.zero		0
	.zero		64


//--------------------- .nv.constant0._Z5fillAPfS_iS_ --------------------------
	.section	.nv.constant0._Z5fillAPfS_iS_,"a",@progbits
	.sectionflags	@""
	.align	4
.nv.constant0._Z5fillAPfS_iS_:
	.zero		928


//--------------------- SYMBOLS --------------------------

	.type		.nv.reservedSmem.offset0,@object
	.size		.nv.reservedSmem.offset0,0x4
